//
// Generated by NVIDIA NVVM Compiler
//
// Compiler Build ID: CL-36424714
// Cuda compilation tools, release 13.0, V13.0.88
// Based on NVVM 20.0.0
//

.version 9.0
.target sm_100
.address_size 64

	// .globl	_Z10kernel_gpuPfS_i

.visible .entry _Z10kernel_gpuPfS_i(
	.param .u64 .ptr .align 1 _Z10kernel_gpuPfS_i_param_0,
	.param .u64 .ptr .align 1 _Z10kernel_gpuPfS_i_param_1,
	.param .u32 _Z10kernel_gpuPfS_i_param_2
)
{
	.reg .pred 	%p<2>;
	.reg .b32 	%r<6>;
	.reg .b32 	%f<3>;
	.reg .b64 	%rd<8>;

	ld.param.u64 	%rd1, [_Z10kernel_gpuPfS_i_param_0];
	ld.param.u64 	%rd2, [_Z10kernel_gpuPfS_i_param_1];
	ld.param.u32 	%r2, [_Z10kernel_gpuPfS_i_param_2];
	mov.u32 	%r3, %ctaid.x;
	mov.u32 	%r4, %ntid.x;
	mov.u32 	%r5, %tid.x;
	mad.lo.s32 	%r1, %r3, %r4, %r5;
	setp.ge.s32 	%p1, %r1, %r2;
	@%p1 bra 	$L__BB0_2;
	cvta.to.global.u64 	%rd3, %rd1;
	cvta.to.global.u64 	%rd4, %rd2;
	mul.wide.s32 	%rd5, %r1, 4;
	add.s64 	%rd6, %rd3, %rd5;
	ld.global.f32 	%f1, [%rd6];
	add.f32 	%f2, %f1, %f1;
	add.s64 	%rd7, %rd4, %rd5;
	st.global.f32 	[%rd7], %f2;
$L__BB0_2:
	ret;

}


// ===== COMPILED SASS (sm_100) =====

	.target	sm_100

	.elftype	@"ET_EXEC"


//--------------------- .note.nv.tkinfo           --------------------------
	.section	.note.nv.tkinfo,"",@"SHT_NOTE"
	.sectionflags	@"SHF_NOTE_NV_TKINFO"
	.tkinfo
        /*0018*/ 	.word	0x00000002
        /*0030*/ 	.string	""
        /*0030*/ 	.string	"ptxas"
        /*0030*/ 	.string	"Cuda compilation tools, release 13.0, V13.0.88"
        /*0030*/ 	.string	"Build cuda_13.0.r13.0/compiler.36424714_0"
        /*0030*/ 	.string	"-arch sm_100 -m 64 "



//--------------------- .note.nv.cuinfo           --------------------------
	.section	.note.nv.cuinfo,"",@"SHT_NOTE"
	.sectionflags	@"SHF_NOTE_NV_CUINFO"
        /*0018*/ 	.short	0x0002
        /*001a*/ 	.short	0x0064
        /*001c*/ 	.short	0x0082
	.zero		2


//--------------------- .nv.info                  --------------------------
	.section	.nv.info,"",@"SHT_CUDA_INFO"
	.align	4


	//----- nvinfo : EIATTR_REGCOUNT
	.align		4
        /*0000*/ 	.byte	0x04, 0x2f
        /*0002*/ 	.short	(.L_1 - .L_0)
	.align		4
.L_0:
        /*0004*/ 	.word	index@(_Z10kernel_gpuPfS_i)
        /*0008*/ 	.word	0x0000000a


	//----- nvinfo : EIATTR_FRAME_SIZE
	.align		4
.L_1:
        /*000c*/ 	.byte	0x04, 0x11
        /*000e*/ 	.short	(.L_3 - .L_2)
	.align		4
.L_2:
        /*0010*/ 	.word	index@(_Z10kernel_gpuPfS_i)
        /*0014*/ 	.word	0x00000000


	//----- nvinfo : EIATTR_MIN_STACK_SIZE
	.align		4
.L_3:
        /*0018*/ 	.byte	0x04, 0x12
        /*001a*/ 	.short	(.L_5 - .L_4)
	.align		4
.L_4:
        /*001c*/ 	.word	index@(_Z10kernel_gpuPfS_i)
        /*0020*/ 	.word	0x00000000
.L_5:


//--------------------- .nv.compat                --------------------------
	.section	.nv.compat,"",@"SHT_CUDA_COMPAT_INFO"
	.align	4
        /*0000*/ 	.byte	0x02, 0x09, 0x00, 0x00, 0x02, 0x02, 0x01, 0x00, 0x02, 0x05, 0x05, 0x00, 0x03, 0x07, 0x01, 0x01
        /*0010*/ 	.byte	0x02, 0x03, 0x00, 0x00, 0x02, 0x06, 0x01, 0x00, 0x04, 0x0b, 0x08, 0x00, 0x09, 0x00, 0x00, 0x00
        /*0020*/ 	.byte	0x00, 0x00, 0x00, 0x00


//--------------------- .nv.info._Z10kernel_gpuPfS_i --------------------------
	.section	.nv.info._Z10kernel_gpuPfS_i,"",@"SHT_CUDA_INFO"
	.sectionflags	@""
	.align	4


	//----- nvinfo : EIATTR_CUDA_API_VERSION
	.align		4
        /*0000*/ 	.byte	0x04, 0x37
        /*0002*/ 	.short	(.L_7 - .L_6)
.L_6:
        /*0004*/ 	.word	0x00000082


	//----- nvinfo : EIATTR_KPARAM_INFO
	.align		4
.L_7:
        /*0008*/ 	.byte	0x04, 0x17
        /*000a*/ 	.short	(.L_9 - .L_8)
.L_8:
        /*000c*/ 	.word	0x00000000
        /*0010*/ 	.short	0x0002
        /*0012*/ 	.short	0x0010
        /*0014*/ 	.byte	0x00, 0xf0, 0x11, 0x00


	//----- nvinfo : EIATTR_KPARAM_INFO
	.align		4
.L_9:
        /*0018*/ 	.byte	0x04, 0x17
        /*001a*/ 	.short	(.L_11 - .L_10)
.L_10:
        /*001c*/ 	.word	0x00000000
        /*0020*/ 	.short	0x0001
        /*0022*/ 	.short	0x0008
        /*0024*/ 	.byte	0x00, 0xf5, 0x21, 0x00


	//----- nvinfo : EIATTR_KPARAM_INFO
	.align		4
.L_11:
        /*0028*/ 	.byte	0x04, 0x17
        /*002a*/ 	.short	(.L_13 - .L_12)
.L_12:
        /*002c*/ 	.word	0x00000000
        /*0030*/ 	.short	0x0000
        /*0032*/ 	.short	0x0000
        /*0034*/ 	.byte	0x00, 0xf5, 0x21, 0x00


	//----- nvinfo : EIATTR_SPARSE_MMA_MASK
	.align		4
.L_13:
        /*0038*/ 	.byte	0x03, 0x50
        /*003a*/ 	.short	0x0000


	//----- nvinfo : EIATTR_MAXREG_COUNT
	.align		4
        /*003c*/ 	.byte	0x03, 0x1b
        /*003e*/ 	.short	0x00ff


	//----- nvinfo : EIATTR_MERCURY_ISA_VERSION
	.align		4
        /*0040*/ 	.byte	0x03, 0x5f
        /*0042*/ 	.short	0x0101


	//----- nvinfo : EIATTR_VRC_CTA_INIT_COUNT
	.align		4
        /*0044*/ 	.byte	0x02, 0x4a
	.zero		1
	.zero		1


	//----- nvinfo : EIATTR_EXIT_INSTR_OFFSETS
	.align		4
        /*0048*/ 	.byte	0x04, 0x1c
        /*004a*/ 	.short	(.L_15 - .L_14)


	//   ....[0]....
.L_14:
        /*004c*/ 	.word	0x00000070


	//   ....[1]....
        /*0050*/ 	.word	0x00000100


	//----- nvinfo : EIATTR_CBANK_PARAM_SIZE
	.align		4
.L_15:
        /*0054*/ 	.byte	0x03, 0x19
        /*0056*/ 	.short	0x0014


	//----- nvinfo : EIATTR_PARAM_CBANK
	.align		4
        /*0058*/ 	.byte	0x04, 0x0a
        /*005a*/ 	.short	(.L_17 - .L_16)
	.align		4
.L_16:
        /*005c*/ 	.word	index@(.nv.constant0._Z10kernel_gpuPfS_i)
        /*0060*/ 	.short	0x0380
        /*0062*/ 	.short	0x0014


	//----- nvinfo : EIATTR_SW_WAR
	.align		4
.L_17:
        /*0064*/ 	.byte	0x04, 0x36
        /*0066*/ 	.short	(.L_19 - .L_18)
.L_18:
        /*0068*/ 	.word	0x00000008
.L_19:


//--------------------- .nv.callgraph             --------------------------
	.section	.nv.callgraph,"",@"SHT_CUDA_CALLGRAPH"
	.align	4
	.sectionentsize	8
	.align		4
        /*0000*/ 	.word	0x00000000
	.align		4
        /*0004*/ 	.word	0xffffffff
	.align		4
        /*0008*/ 	.word	0x00000000
	.align		4
        /*000c*/ 	.word	0xfffffffe
	.align		4
        /*0010*/ 	.word	0x00000000
	.align		4
        /*0014*/ 	.word	0xfffffffd
	.align		4
        /*0018*/ 	.word	0x00000000
	.align		4
        /*001c*/ 	.word	0xfffffffc


//--------------------- .text._Z10kernel_gpuPfS_i --------------------------
	.section	.text._Z10kernel_gpuPfS_i,"ax",@progbits
	.align	128
        .global         _Z10kernel_gpuPfS_i
        .type           _Z10kernel_gpuPfS_i,@function
        .size           _Z10kernel_gpuPfS_i,(.L_x_1 - _Z10kernel_gpuPfS_i)
        .other          _Z10kernel_gpuPfS_i,@"STO_CUDA_ENTRY STV_DEFAULT"
_Z10kernel_gpuPfS_i:
.text._Z10kernel_gpuPfS_i:
[----:B------:R-:W-:Y:S01]  /*0000*/  LDC R1, c[0x0][0x37c] ;  /* 0x0000df00ff017b82 */ /* 0x000fe20000000800 */
[----:B------:R-:W0:Y:S07]  /*0010*/  S2R R0, SR_TID.X ;  /* 0x0000000000007919 */ /* 0x000e2e0000002100 */
[----:B------:R-:W0:Y:S01]  /*0020*/  S2UR UR4, SR_CTAID.X ;  /* 0x00000000000479c3 */ /* 0x000e220000002500 */
[----:B------:R-:W1:Y:S07]  /*0030*/  LDCU UR5, c[0x0][0x390] ;  /* 0x00007200ff0577ac */ /* 0x000e6e0008000800 */
[----:B------:R-:W0:Y:S02]  /*0040*/  LDC R7, c[0x0][0x360] ;  /* 0x0000d800ff077b82 */ /* 0x000e240000000800 */
[----:B0-----:R-:W-:-:S05]  /*0050*/  IMAD R7, R7, UR4, R0 ;  /* 0x0000000407077c24 */ /* 0x001fca000f8e0200 */
[----:B-1----:R-:W-:-:S13]  /*0060*/  ISETP.GE.AND P0, PT, R7, UR5, PT ;  /* 0x0000000507007c0c */ /* 0x002fda000bf06270 */
[----:B------:R-:W-:Y:S05]  /*0070*/  @P0 EXIT ;  /* 0x000000000000094d */ /* 0x000fea0003800000 */
[----:B------:R-:W0:Y:S01]  /*0080*/  LDC.64 R2, c[0x0][0x380] ;  /* 0x0000e000ff027b82 */ /* 0x000e220000000a00 */
[----:B------:R-:W1:Y:S07]  /*0090*/  LDCU.64 UR4, c[0x0][0x358] ;  /* 0x00006b00ff0477ac */ /* 0x000e6e0008000a00 */
[----:B------:R-:W2:Y:S01]  /*00a0*/  LDC.64 R4, c[0x0][0x388] ;  /* 0x0000e200ff047b82 */ /* 0x000ea20000000a00 */
[----:B0-----:R-:W-:-:S06]  /*00b0*/  IMAD.WIDE R2, R7, 0x4, R2 ;  /* 0x0000000407027825 */ /* 0x001fcc00078e0202 */
[----:B-1----:R-:W3:Y:S01]  /*00c0*/  LDG.E R2, desc[UR4][R2.64] ;  /* 0x0000000402027981 */ /* 0x002ee2000c1e1900 */
[----:B--2---:R-:W-:-:S04]  /*00d0*/  IMAD.WIDE R4, R7, 0x4, R4 ;  /* 0x0000000407047825 */ /* 0x004fc800078e0204 */
[----:B---3--:R-:W-:-:S05]  /*00e0*/  FADD R7, R2, R2 ;  /* 0x0000000202077221 */ /* 0x008fca0000000000 */
[----:B------:R-:W-:Y:S01]  /*00f0*/  STG.E desc[UR4][R4.64], R7 ;  /* 0x0000000704007986 */ /* 0x000fe2000c101904 */
[----:B------:R-:W-:Y:S05]  /*0100*/  EXIT ;  /* 0x000000000000794d */ /* 0x000fea0003800000 */
.L_x_0:
[----:B------:R-:W-:-:S00]  /*0110*/  BRA `(.L_x_0) ;  /* 0xfffffffc00fc7947 */ /* 0x000fc0000383ffff */
[----:B------:R-:W-:-:S00]  /*0120*/  NOP ;  /* 0x0000000000007918 */ /* 0x000fc00000000000 */
        /* <DEDUP_REMOVED lines=13> */
.L_x_1:


//--------------------- .nv.shared.reserved.0     --------------------------
	.section	.nv.shared.reserved.0,"aw",@nobits
	.weak		__nv_reservedSMEM_offset_0_alias
	.size		__nv_reservedSMEM_offset_0_alias, 0, 64
	.other		__nv_reservedSMEM_offset_0_alias,@"STO_CUDA_RESERVED_SHARED STV_DEFAULT"
__nv_reservedSMEM_offset_0_alias:
	.zero		0
	.zero		64


//--------------------- .nv.constant0._Z10kernel_gpuPfS_i --------------------------
	.section	.nv.constant0._Z10kernel_gpuPfS_i,"a",@progbits
	.sectionflags	@""
	.align	4
.nv.constant0._Z10kernel_gpuPfS_i:
	.zero		916


//--------------------- SYMBOLS --------------------------

	.type		.nv.reservedSmem.offset0,@object
	.size		.nv.reservedSmem.offset0,0x4
